	.headerflags	@"EF_CUDA_TEXMODE_UNIFIED EF_CUDA_64BIT_ADDRESS EF_CUDA_ACCELERATORS EF_CUDA_SM90 EF_CUDA_VIRTUAL_SM(EF_CUDA_SM90)"
	.elftype	@"ET_EXEC"


//--------------------- .nv.info                  --------------------------
	.section	.nv.info,"",@"SHT_CUDA_INFO"
	.align	4


	//----- nvinfo : EIATTR_REGCOUNT
	.align		4
        /*0000*/ 	.byte	0x04, 0x2f
        /*0002*/ 	.short	(.L_3 - .L_2)
	.align		4
.L_2:
        /*0004*/ 	.word	index@(triton_poi_fused__native_batch_norm_legit_no_training_relu_31)
        /*0008*/ 	.word	0x00000020


	//----- nvinfo : EIATTR_MIN_STACK_SIZE
	.align		4
.L_3:
        /*000c*/ 	.byte	0x04, 0x12
        /*000e*/ 	.short	(.L_5 - .L_4)
	.align		4
.L_4:
        /*0010*/ 	.word	index@(triton_poi_fused__native_batch_norm_legit_no_training_relu_31)
        /*0014*/ 	.word	0x00000000


	//----- nvinfo : EIATTR_FRAME_SIZE
	.align		4
.L_5:
        /*0018*/ 	.byte	0x04, 0x11
        /*001a*/ 	.short	(.L_7 - .L_6)
	.align		4
.L_6:
        /*001c*/ 	.word	index@(triton_poi_fused__native_batch_norm_legit_no_training_relu_31)
        /*0020*/ 	.word	0x00000000


	//----- nvinfo : EIATTR_MIN_STACK_SIZE
	.align		4
.L_7:
        /*0024*/ 	.byte	0x04, 0x12
        /*0026*/ 	.short	(.L_9 - .L_8)
	.align		4
.L_8:
        /*0028*/ 	.word	index@(triton_poi_fused__native_batch_norm_legit_no_training_relu_31)
        /*002c*/ 	.word	0x00000000
.L_9:


//--------------------- .nv.info.triton_poi_fused__native_batch_norm_legit_no_training_relu_31 --------------------------
	.section	.nv.info.triton_poi_fused__native_batch_norm_legit_no_training_relu_31,"",@"SHT_CUDA_INFO"
	.sectionflags	@""
	.align	4


	//----- nvinfo : EIATTR_CUDA_API_VERSION
	.align		4
        /*0000*/ 	.byte	0x04, 0x37
        /*0002*/ 	.short	(.L_11 - .L_10)
.L_10:
        /*0004*/ 	.word	0x0000007c


	//----- nvinfo : EIATTR_KPARAM_INFO
	.align		4
.L_11:
        /*0008*/ 	.byte	0x04, 0x17
        /*000a*/ 	.short	(.L_13 - .L_12)
.L_12:
        /*000c*/ 	.word	0x00000000
        /*0010*/ 	.short	0x0006
        /*0012*/ 	.short	0x0030
        /*0014*/ 	.byte	0x00, 0xf0, 0x11, 0x00


	//----- nvinfo : EIATTR_KPARAM_INFO
	.align		4
.L_13:
        /*0018*/ 	.byte	0x04, 0x17
        /*001a*/ 	.short	(.L_15 - .L_14)
.L_14:
        /*001c*/ 	.word	0x00000000
        /*0020*/ 	.short	0x0005
        /*0022*/ 	.short	0x0028
        /*0024*/ 	.byte	0x00, 0xf4, 0x21, 0x00


	//----- nvinfo : EIATTR_KPARAM_INFO
	.align		4
.L_15:
        /*0028*/ 	.byte	0x04, 0x17
        /*002a*/ 	.short	(.L_17 - .L_16)
.L_16:
        /*002c*/ 	.word	0x00000000
        /*0030*/ 	.short	0x0004
        /*0032*/ 	.short	0x0020
        /*0034*/ 	.byte	0x00, 0xf4, 0x21, 0x00


	//----- nvinfo : EIATTR_KPARAM_INFO
	.align		4
.L_17:
        /*0038*/ 	.byte	0x04, 0x17
        /*003a*/ 	.short	(.L_19 - .L_18)
.L_18:
        /*003c*/ 	.word	0x00000000
        /*0040*/ 	.short	0x0003
        /*0042*/ 	.short	0x0018
        /*0044*/ 	.byte	0x00, 0xf4, 0x21, 0x00


	//----- nvinfo : EIATTR_KPARAM_INFO
	.align		4
.L_19:
        /*0048*/ 	.byte	0x04, 0x17
        /*004a*/ 	.short	(.L_21 - .L_20)
.L_20:
        /*004c*/ 	.word	0x00000000
        /*0050*/ 	.short	0x0002
        /*0052*/ 	.short	0x0010
        /*0054*/ 	.byte	0x00, 0xf4, 0x21, 0x00


	//----- nvinfo : EIATTR_KPARAM_INFO
	.align		4
.L_21:
        /*0058*/ 	.byte	0x04, 0x17
        /*005a*/ 	.short	(.L_23 - .L_22)
.L_22:
        /*005c*/ 	.word	0x00000000
        /*0060*/ 	.short	0x0001
        /*0062*/ 	.short	0x0008
        /*0064*/ 	.byte	0x00, 0xf4, 0x21, 0x00


	//----- nvinfo : EIATTR_KPARAM_INFO
	.align		4
.L_23:
        /*0068*/ 	.byte	0x04, 0x17
        /*006a*/ 	.short	(.L_25 - .L_24)
.L_24:
        /*006c*/ 	.word	0x00000000
        /*0070*/ 	.short	0x0000
        /*0072*/ 	.short	0x0000
        /*0074*/ 	.byte	0x00, 0xf4, 0x21, 0x00


	//----- nvinfo : EIATTR_SPARSE_MMA_MASK
	.align		4
.L_25:
        /*0078*/ 	.byte	0x03, 0x50
        /*007a*/ 	.short	0x0000


	//----- nvinfo : EIATTR_MAXREG_COUNT
	.align		4
        /*007c*/ 	.byte	0x03, 0x1b
        /*007e*/ 	.short	0x00ff


	//----- nvinfo : EIATTR_EXIT_INSTR_OFFSETS
	.align		4
        /*0080*/ 	.byte	0x04, 0x1c
        /*0082*/ 	.short	(.L_27 - .L_26)


	//   ....[0]....
.L_26:
        /*0084*/ 	.word	0x000006c0


	//----- nvinfo : EIATTR_REQNTID
	.align		4
.L_27:
        /*0088*/ 	.byte	0x04, 0x10
        /*008a*/ 	.short	(.L_29 - .L_28)
.L_28:
        /*008c*/ 	.word	0x00000080
        /*0090*/ 	.word	0x00000001
        /*0094*/ 	.word	0x00000001


	//----- nvinfo : EIATTR_CBANK_PARAM_SIZE
	.align		4
.L_29:
        /*0098*/ 	.byte	0x03, 0x19
        /*009a*/ 	.short	0x0034


	//----- nvinfo : EIATTR_PARAM_CBANK
	.align		4
        /*009c*/ 	.byte	0x04, 0x0a
        /*009e*/ 	.short	(.L_31 - .L_30)
	.align		4
.L_30:
        /*00a0*/ 	.word	index@(.nv.constant0.triton_poi_fused__native_batch_norm_legit_no_training_relu_31)
        /*00a4*/ 	.short	0x0210
        /*00a6*/ 	.short	0x0034


	//----- nvinfo : EIATTR_SW_WAR
	.align		4
.L_31:
        /*00a8*/ 	.byte	0x04, 0x36
        /*00aa*/ 	.short	(.L_33 - .L_32)
.L_32:
        /*00ac*/ 	.word	0x00000008
.L_33:


//--------------------- .nv.callgraph             --------------------------
	.section	.nv.callgraph,"",@"SHT_CUDA_CALLGRAPH"
	.align	4
	.sectionentsize	8
	.align		4
        /*0000*/ 	.word	0x00000000
	.align		4
        /*0004*/ 	.word	0xffffffff
	.align		4
        /*0008*/ 	.word	0x00000000
	.align		4
        /*000c*/ 	.word	0xfffffffe
	.align		4
        /*0010*/ 	.word	0x00000000
	.align		4
        /*0014*/ 	.word	0xfffffffd
	.align		4
        /*0018*/ 	.word	0x00000000
	.align		4
        /*001c*/ 	.word	0xfffffffc


//--------------------- .nv.constant4             --------------------------
	.section	.nv.constant4,"a",@progbits
	.align	8
	.align		8
.nv.constant4:
        /*0000*/ 	.dword	_$_str
	.align		8
        /*0008*/ 	.dword	_$_str_$_2


//--------------------- .text.triton_poi_fused__native_batch_norm_legit_no_training_relu_31 --------------------------
	.section	.text.triton_poi_fused__native_batch_norm_legit_no_training_relu_31,"ax",@progbits
	.align	128
        .global         triton_poi_fused__native_batch_norm_legit_no_training_relu_31
        .type           triton_poi_fused__native_batch_norm_legit_no_training_relu_31,@function
        .size           triton_poi_fused__native_batch_norm_legit_no_training_relu_31,(.L_x_1 - triton_poi_fused__native_batch_norm_legit_no_training_relu_31)
        .other          triton_poi_fused__native_batch_norm_legit_no_training_relu_31,@"STO_CUDA_ENTRY STV_DEFAULT"
triton_poi_fused__native_batch_norm_legit_no_training_relu_31:
.text.triton_poi_fused__native_batch_norm_legit_no_training_relu_31:
[----:B------:R-:W-:Y:S01]  /*0000*/  LDC R1, c[0x0][0x28] ;  /* 0x00000a00ff017b82 */ /* 0x000fe20000000800 */
[----:B------:R-:W1:Y:S01]  /*0010*/  S2R R0, SR_TID.X ;  /* 0x0000000000007919 */ /* 0x000e620000002100 */
[----:B------:R-:W-:-:S06]  /*0020*/  ULDC.64 UR4, c[0x0][0x208] ;  /* 0x0000820000047ab9 */ /* 0x000fcc0000000a00 */
[----:B------:R-:W2:Y:S01]  /*0030*/  LDC.64 R16, c[0x0][0x218] ;  /* 0x00008600ff107b82 */ /* 0x000ea20000000a00 */
[----:B------:R-:W3:Y:S07]  /*0040*/  S2R R3, SR_CTAID.X ;  /* 0x0000000000037919 */ /* 0x000eee0000002500 */
[----:B------:R-:W4:Y:S08]  /*0050*/  LDC.64 R14, c[0x0][0x210] ;  /* 0x00008400ff0e7b82 */ /* 0x000f300000000a00 */
[----:B------:R-:W5:Y:S01]  /*0060*/  LDC.64 R12, c[0x0][0x230] ;  /* 0x00008c00ff0c7b82 */ /* 0x000f620000000a00 */
[----:B-1----:R-:W-:-:S02]  /*0070*/  SHF.L.U32 R0, R0, 0x2, RZ ;  /* 0x0000000200007819 */ /* 0x002fc400000006ff */
[----:B---3--:R-:W-:Y:S02]  /*0080*/  SHF.R.S32.HI R5, RZ, 0x15, R3 ;  /* 0x00000015ff057819 */ /* 0x008fe40000011403 */
[----:B------:R-:W-:Y:S02]  /*0090*/  LOP3.LUT R0, R0, 0x1fc, RZ, 0xc0, !PT ;  /* 0x000001fc00007812 */ /* 0x000fe400078ec0ff */
[----:B------:R-:W-:Y:S02]  /*00a0*/  SGXT R5, R5, 0x1 ;  /* 0x000000010505781a */ /* 0x000fe40000000200 */
[----:B------:R-:W-:Y:S02]  /*00b0*/  LEA R18, R3, R0, 0xa ;  /* 0x0000000003127211 */ /* 0x000fe400078e50ff */
[----:B------:R-:W1:Y:S02]  /*00c0*/  LDC.64 R2, c[0x0][0x220] ;  /* 0x00008800ff027b82 */ /* 0x000e640000000a00 */
[----:B------:R-:W-:-:S04]  /*00d0*/  LEA.HI R5, R5, R18, RZ, 0xa ;  /* 0x0000001205057211 */ /* 0x000fc800078f50ff */
[----:B------:R-:W-:Y:S02]  /*00e0*/  SHF.R.S32.HI R23, RZ, 0xa, R5 ;  /* 0x0000000aff177819 */ /* 0x000fe40000011405 */
[----:B------:R-:W-:Y:S02]  /*00f0*/  IADD3 R5, R5, 0x200, RZ ;  /* 0x0000020005057810 */ /* 0x000fe40007ffe0ff */
[----:B------:R-:W-:Y:S02]  /*0100*/  LEA.HI R0, R23, R23, RZ, 0x7 ;  /* 0x0000001717007211 */ /* 0x000fe400078f38ff */
[----:B------:R-:W-:Y:S02]  /*0110*/  SHF.R.S32.HI R5, RZ, 0xa, R5 ;  /* 0x0000000aff057819 */ /* 0x000fe40000011405 */
[----:B------:R-:W-:Y:S02]  /*0120*/  LOP3.LUT R0, R0, 0xffffff80, RZ, 0xc0, !PT ;  /* 0xffffff8000007812 */ /* 0x000fe400078ec0ff */
[----:B------:R-:W-:-:S02]  /*0130*/  LEA.HI R4, R5, R5, RZ, 0x7 ;  /* 0x0000000505047211 */ /* 0x000fc400078f38ff */
[----:B------:R-:W-:Y:S02]  /*0140*/  IADD3 R23, R23, -R0, RZ ;  /* 0x8000000017177210 */ /* 0x000fe40007ffe0ff */
[----:B------:R-:W-:-:S04]  /*0150*/  LOP3.LUT R4, R4, 0xffffff80, RZ, 0xc0, !PT ;  /* 0xffffff8004047812 */ /* 0x000fc800078ec0ff */
[----:B------:R-:W-:Y:S01]  /*0160*/  IADD3 R19, R5, -R4, RZ ;  /* 0x8000000405137210 */ /* 0x000fe20007ffe0ff */
[----:B-1----:R-:W-:-:S04]  /*0170*/  IMAD.WIDE R8, R23, 0x4, R2 ;  /* 0x0000000417087825 */ /* 0x002fc800078e0202 */
[----:B------:R-:W-:Y:S01]  /*0180*/  IMAD.WIDE R10, R19, 0x4, R2 ;  /* 0x00000004130a7825 */ /* 0x000fe200078e0202 */
[----:B------:R-:W3:Y:S01]  /*0190*/  LDG.E.EL R20, desc[UR4][R8.64] ;  /* 0x0000000408147981 */ /* 0x000ee2000c2e1900 */
[----:B------:R-:W1:Y:S03]  /*01a0*/  LDC.64 R2, c[0x0][0x228] ;  /* 0x00008a00ff027b82 */ /* 0x000e660000000a00 */
[----:B------:R-:W3:Y:S01]  /*01b0*/  LDG.E.EL R21, desc[UR4][R10.64] ;  /* 0x000000040a157981 */ /* 0x000ee2000c2e1900 */
[----:B--2---:R-:W-:-:S04]  /*01c0*/  IMAD.WIDE R26, R23, 0x4, R16 ;  /* 0x00000004171a7825 */ /* 0x004fc800078e0210 */
[----:B----4-:R-:W-:Y:S01]  /*01d0*/  IMAD.WIDE R14, R18, 0x4, R14 ;  /* 0x00000004120e7825 */ /* 0x010fe200078e020e */
[----:B------:R-:W2:Y:S04]  /*01e0*/  LDG.E.EL R0, desc[UR4][R26.64] ;  /* 0x000000041a007981 */ /* 0x000ea8000c2e1900 */
[----:B------:R-:W2:Y:S01]  /*01f0*/  LDG.E.128 R4, desc[UR4][R14.64] ;  /* 0x000000040e047981 */ /* 0x000ea2000c1e1d00 */
[----:B------:R-:W-:-:S03]  /*0200*/  IMAD.WIDE R16, R19, 0x4, R16 ;  /* 0x0000000413107825 */ /* 0x000fc600078e0210 */
[----:B------:R-:W4:Y:S04]  /*0210*/  LDG.E.128 R8, desc[UR4][R14.64+0x800] ;  /* 0x000800040e087981 */ /* 0x000f28000c1e1d00 */
[----:B------:R-:W4:Y:S01]  /*0220*/  LDG.E.EL R16, desc[UR4][R16.64] ;  /* 0x0000000410107981 */ /* 0x000f22000c2e1900 */
[----:B01----:R-:W-:-:S04]  /*0230*/  IMAD.WIDE R24, R23, 0x4, R2 ;  /* 0x0000000417187825 */ /* 0x003fc800078e0202 */
[----:B-----5:R-:W-:Y:S02]  /*0240*/  IMAD.WIDE R22, R23, 0x4, R12 ;  /* 0x0000000417167825 */ /* 0x020fe400078e020c */
[----:B------:R-:W5:Y:S04]  /*0250*/  LDG.E.EL R24, desc[UR4][R24.64] ;  /* 0x0000000418187981 */ /* 0x000f68000c2e1900 */
[----:B------:R-:W5:Y:S01]  /*0260*/  LDG.E.EL R23, desc[UR4][R22.64] ;  /* 0x0000000416177981 */ /* 0x000f62000c2e1900 */
[----:B------:R-:W-:-:S04]  /*0270*/  IMAD.WIDE R2, R19, 0x4, R2 ;  /* 0x0000000413027825 */ /* 0x000fc800078e0202 */
[----:B------:R-:W-:Y:S02]  /*0280*/  IMAD.WIDE R28, R19, 0x4, R12 ;  /* 0x00000004131c7825 */ /* 0x000fe400078e020c */
[----:B------:R0:W4:Y:S04]  /*0290*/  LDG.E.EL R12, desc[UR4][R2.64] ;  /* 0x00000004020c7981 */ /* 0x000128000c2e1900 */
[----:B------:R-:W4:Y:S01]  /*02a0*/  LDG.E.EL R13, desc[UR4][R28.64] ;  /* 0x000000041c0d7981 */ /* 0x000f22000c2e1900 */
[----:B0-----:R-:W-:Y:S01]  /*02b0*/  HFMA2.MMA R3, -RZ, RZ, 1.625, 0 ;  /* 0x3e800000ff037435 */ /* 0x001fe200000001ff */
[----:B---3--:R-:W-:-:S04]  /*02c0*/  FADD R20, R20, 9.9999997473787516356e-06 ;  /* 0x3727c5ac14147421 */ /* 0x008fc80000000000 */
[----:B------:R-:W0:Y:S01]  /*02d0*/  MUFU.SQRT R19, R20 ;  /* 0x0000001400137308 */ /* 0x000e220000002000 */
[----:B------:R-:W-:-:S07]  /*02e0*/  FADD R21, R21, 9.9999997473787516356e-06 ;  /* 0x3727c5ac15157421 */ /* 0x000fce0000000000 */
[----:B------:R-:W1:Y:S01]  /*02f0*/  MUFU.SQRT R25, R21 ;  /* 0x0000001500197308 */ /* 0x000e620000002000 */
[C---:B0-----:R-:W-:Y:S02]  /*0300*/  FSETP.GT.AND P0, PT, R19.reuse, 8.50705917302346158658e+37, PT ;  /* 0x7e8000001300780b */ /* 0x041fe40003f04000 */
[----:B------:R-:W-:Y:S02]  /*0310*/  FSETP.GEU.AND P2, PT, R19, 1.175494350822287508e-38, PT ;  /* 0x008000001300780b */ /* 0x000fe40003f4e000 */
[C---:B-1----:R-:W-:Y:S02]  /*0320*/  FSETP.GT.AND P1, PT, R25.reuse, 8.50705917302346158658e+37, PT ;  /* 0x7e8000001900780b */ /* 0x042fe40003f24000 */
[----:B------:R-:W-:-:S07]  /*0330*/  FSETP.GEU.AND P3, PT, R25, 1.175494350822287508e-38, PT ;  /* 0x008000001900780b */ /* 0x000fce0003f6e000 */
[----:B------:R-:W-:-:S04]  /*0340*/  @P0 FMUL R19, R19, 0.25 ;  /* 0x3e80000013130820 */ /* 0x000fc80000400000 */
[----:B------:R-:W-:Y:S01]  /*0350*/  @!P2 FMUL R19, R19, 16777216 ;  /* 0x4b8000001313a820 */ /* 0x000fe20000400000 */
[----:B------:R-:W-:-:S05]  /*0360*/  @P1 FMUL R25, R25, 0.25 ;  /* 0x3e80000019191820 */ /* 0x000fca0000400000 */
[----:B------:R-:W0:Y:S01]  /*0370*/  MUFU.RCP R19, R19 ;  /* 0x0000001300137308 */ /* 0x000e220000001000 */
[----:B------:R-:W-:Y:S01]  /*0380*/  @!P3 FMUL R25, R25, 16777216 ;  /* 0x4b8000001919b820 */ /* 0x000fe20000400000 */
[----:B------:R-:W-:-:S06]  /*0390*/  FSEL R2, R3, 1, P0 ;  /* 0x3f80000003027808 */ /* 0x000fcc0000000000 */
[----:B------:R-:W1:Y:S01]  /*03a0*/  MUFU.RCP R14, R25 ;  /* 0x00000019000e7308 */ /* 0x000e620000001000 */
[----:B------:R-:W-:Y:S01]  /*03b0*/  FSEL R3, R3, 1, P1 ;  /* 0x3f80000003037808 */ /* 0x000fe20000800000 */
[----:B------:R-:W-:Y:S01]  /*03c0*/  @!P2 FMUL R2, R2, 16777216 ;  /* 0x4b8000000202a820 */ /* 0x000fe20000400000 */
[----:B--2---:R-:W-:-:S03]  /*03d0*/  FADD R4, R4, -R0 ;  /* 0x8000000004047221 */ /* 0x004fc60000000000 */
[----:B------:R-:W-:Y:S01]  /*03e0*/  @!P3 FMUL R3, R3, 16777216 ;  /* 0x4b8000000303b820 */ /* 0x000fe20000400000 */
[----:B0-----:R-:W-:Y:S01]  /*03f0*/  FMUL R15, R19, R2 ;  /* 0x00000002130f7220 */ /* 0x001fe20000400000 */
[--C-:B------:R-:W-:Y:S01]  /*0400*/  FADD R20, R5, -R0.reuse ;  /* 0x8000000005147221 */ /* 0x100fe20000000000 */
[--C-:B------:R-:W-:Y:S01]  /*0410*/  FADD R6, R6, -R0.reuse ;  /* 0x8000000006067221 */ /* 0x100fe20000000000 */
[----:B------:R-:W-:Y:S01]  /*0420*/  FADD R0, R7, -R0 ;  /* 0x8000000007007221 */ /* 0x000fe20000000000 */
[C---:B------:R-:W-:Y:S01]  /*0430*/  FMUL R5, R15.reuse, R4 ;  /* 0x000000040f057220 */ /* 0x040fe20000400000 */
[C---:B------:R-:W-:Y:S01]  /*0440*/  FMUL R4, R15.reuse, R20 ;  /* 0x000000140f047220 */ /* 0x040fe20000400000 */
[----:B-1----:R-:W-:Y:S02]  /*0450*/  FMUL R14, R14, R3 ;  /* 0x000000030e0e7220 */ /* 0x002fe40000400000 */
[----:B------:R-:W0:Y:S01]  /*0460*/  LDC.64 R2, c[0x0][0x238] ;  /* 0x00008e00ff027b82 */ /* 0x000e220000000a00 */
[C---:B------:R-:W-:Y:S01]  /*0470*/  FMUL R20, R15.reuse, R6 ;  /* 0x000000060f147220 */ /* 0x040fe20000400000 */
[----:B------:R-:W-:Y:S01]  /*0480*/  FMUL R6, R15, R0 ;  /* 0x000000000f067220 */ /* 0x000fe20000400000 */
[--C-:B----4-:R-:W-:Y:S01]  /*0490*/  FADD R7, R8, -R16.reuse ;  /* 0x8000001008077221 */ /* 0x110fe20000000000 */
[--C-:B------:R-:W-:Y:S01]  /*04a0*/  FADD R9, R9, -R16.reuse ;  /* 0x8000001009097221 */ /* 0x100fe20000000000 */
[--C-:B------:R-:W-:Y:S01]  /*04b0*/  FADD R15, R10, -R16.reuse ;  /* 0x800000100a0f7221 */ /* 0x100fe20000000000 */
[C-C-:B-----5:R-:W-:Y:S01]  /*04c0*/  FFMA R0, R24.reuse, R5, R23.reuse ;  /* 0x0000000518007223 */ /* 0x160fe20000000017 */
[----:B------:R-:W-:Y:S01]  /*04d0*/  FADD R11, R11, -R16 ;  /* 0x800000100b0b7221 */ /* 0x000fe20000000000 */
[C-C-:B------:R-:W-:Y:S01]  /*04e0*/  FFMA R4, R24.reuse, R4, R23.reuse ;  /* 0x0000000418047223 */ /* 0x140fe20000000017 */
[C-C-:B------:R-:W-:Y:S01]  /*04f0*/  FFMA R5, R24.reuse, R20, R23.reuse ;  /* 0x0000001418057223 */ /* 0x140fe20000000017 */
[----:B------:R-:W-:Y:S01]  /*0500*/  FFMA R23, R24, R6, R23 ;  /* 0x0000000618177223 */ /* 0x000fe20000000017 */
[C---:B------:R-:W-:Y:S01]  /*0510*/  FMUL R7, R14.reuse, R7 ;  /* 0x000000070e077220 */ /* 0x040fe20000400000 */
[C---:B------:R-:W-:Y:S01]  /*0520*/  FMUL R8, R14.reuse, R9 ;  /* 0x000000090e087220 */ /* 0x040fe20000400000 */
[C---:B------:R-:W-:Y:S01]  /*0530*/  FMUL R6, R14.reuse, R15 ;  /* 0x0000000f0e067220 */ /* 0x040fe20000400000 */
[----:B------:R-:W-:Y:S01]  /*0540*/  FMUL R14, R14, R11 ;  /* 0x0000000b0e0e7220 */ /* 0x000fe20000400000 */
[C-C-:B------:R-:W-:Y:S01]  /*0550*/  FFMA R9, R12.reuse, R7, R13.reuse ;  /* 0x000000070c097223 */ /* 0x140fe2000000000d */
[C-C-:B------:R-:W-:Y:S01]  /*0560*/  FFMA R8, R12.reuse, R8, R13.reuse ;  /* 0x000000080c087223 */ /* 0x140fe2000000000d */
[C-C-:B------:R-:W-:Y:S01]  /*0570*/  FFMA R10, R12.reuse, R6, R13.reuse ;  /* 0x000000060c0a7223 */ /* 0x140fe2000000000d */
[----:B------:R-:W-:Y:S01]  /*0580*/  FFMA R14, R12, R14, R13 ;  /* 0x0000000e0c0e7223 */ /* 0x000fe2000000000d */
[----:B------:R-:W-:-:S02]  /*0590*/  FSETP.GEU.AND P6, PT, R23, RZ, PT ;  /* 0x000000ff1700720b */ /* 0x000fc40003fce000 */
[----:B------:R-:W-:Y:S02]  /*05a0*/  FSETP.GEU.AND P0, PT, R5, RZ, PT ;  /* 0x000000ff0500720b */ /* 0x000fe40003f0e000 */
[----:B------:R-:W-:Y:S02]  /*05b0*/  FSETP.GEU.AND P1, PT, R4, RZ, PT ;  /* 0x000000ff0400720b */ /* 0x000fe40003f2e000 */
[----:B------:R-:W-:Y:S02]  /*05c0*/  FSETP.GEU.AND P3, PT, R14, RZ, PT ;  /* 0x000000ff0e00720b */ /* 0x000fe40003f6e000 */
[----:B------:R-:W-:Y:S02]  /*05d0*/  SEL R7, R23, RZ, P6 ;  /* 0x000000ff17077207 */ /* 0x000fe40003000000 */
[----:B------:R-:W-:Y:S02]  /*05e0*/  FSETP.GEU.AND P2, PT, R0, RZ, PT ;  /* 0x000000ff0000720b */ /* 0x000fe40003f4e000 */
[----:B------:R-:W-:-:S02]  /*05f0*/  FSETP.GEU.AND P4, PT, R10, RZ, PT ;  /* 0x000000ff0a00720b */ /* 0x000fc40003f8e000 */
[----:B------:R-:W-:Y:S02]  /*0600*/  FSETP.GEU.AND P5, PT, R9, RZ, PT ;  /* 0x000000ff0900720b */ /* 0x000fe40003fae000 */
[----:B------:R-:W-:Y:S02]  /*0610*/  FSETP.GEU.AND P6, PT, R8, RZ, PT ;  /* 0x000000ff0800720b */ /* 0x000fe40003fce000 */
[----:B------:R-:W-:Y:S01]  /*0620*/  SEL R6, R5, RZ, P0 ;  /* 0x000000ff05067207 */ /* 0x000fe20000000000 */
[----:B0-----:R-:W-:Y:S01]  /*0630*/  IMAD.WIDE R2, R18, 0x4, R2 ;  /* 0x0000000412027825 */ /* 0x001fe200078e0202 */
[----:B------:R-:W-:Y:S02]  /*0640*/  SEL R5, R4, RZ, P1 ;  /* 0x000000ff04057207 */ /* 0x000fe40000800000 */
[----:B------:R-:W-:Y:S02]  /*0650*/  SEL R15, R14, RZ, P3 ;  /* 0x000000ff0e0f7207 */ /* 0x000fe40001800000 */
[----:B------:R-:W-:-:S02]  /*0660*/  SEL R4, R0, RZ, P2 ;  /* 0x000000ff00047207 */ /* 0x000fc40001000000 */
[----:B------:R-:W-:Y:S02]  /*0670*/  SEL R14, R10, RZ, P4 ;  /* 0x000000ff0a0e7207 */ /* 0x000fe40002000000 */
[----:B------:R-:W-:Y:S02]  /*0680*/  SEL R12, R9, RZ, P5 ;  /* 0x000000ff090c7207 */ /* 0x000fe40002800000 */
[----:B------:R-:W-:Y:S01]  /*0690*/  SEL R13, R8, RZ, P6 ;  /* 0x000000ff080d7207 */ /* 0x000fe20003000000 */
[----:B------:R-:W-:Y:S04]  /*06a0*/  STG.E.128 desc[UR4][R2.64], R4 ;  /* 0x0000000402007986 */ /* 0x000fe8000c101d04 */
[----:B------:R-:W-:Y:S01]  /*06b0*/  STG.E.128 desc[UR4][R2.64+0x800], R12 ;  /* 0x0008000c02007986 */ /* 0x000fe2000c101d04 */
[----:B------:R-:W-:Y:S05]  /*06c0*/  EXIT ;  /* 0x000000000000794d */ /* 0x000fea0003800000 */
.L_x_0:
[----:B------:R-:W-:-:S00]  /*06d0*/  BRA `(.L_x_0) ;  /* 0xfffffffc00fc7947 */ /* 0x000fc0000383ffff */
[----:B------:R-:W-:-:S00]  /*06e0*/  NOP ;  /* 0x0000000000007918 */ /* 0x000fc00000000000 */
        /* <DEDUP_REMOVED lines=9> */
.L_x_1:


//--------------------- .nv.global.init           --------------------------
	.section	.nv.global.init,"aw",@progbits
.nv.global.init:
	.type		_$_str,@object
	.size		_$_str,(_$_str_$_2 - _$_str)
_$_str:
        /*0000*/ 	.byte	0x5f, 0x5f, 0x43, 0x55, 0x44, 0x41, 0x5f, 0x46, 0x54, 0x5a, 0x00
	.type		_$_str_$_2,@object
	.size		_$_str_$_2,(.L_1 - _$_str_$_2)
_$_str_$_2:
        /*000b*/ 	.byte	0x5f, 0x5f, 0x43, 0x55, 0x44, 0x41, 0x5f, 0x50, 0x52, 0x45, 0x43, 0x5f, 0x53, 0x51, 0x52, 0x54
        /*001b*/ 	.byte	0x00
.L_1:


//--------------------- .nv.constant0.triton_poi_fused__native_batch_norm_legit_no_training_relu_31 --------------------------
	.section	.nv.constant0.triton_poi_fused__native_batch_norm_legit_no_training_relu_31,"a",@progbits
	.sectionflags	@""
	.align	4
.nv.constant0.triton_poi_fused__native_batch_norm_legit_no_training_relu_31:
	.zero		580
